	.headerflags	@"EF_CUDA_TEXMODE_UNIFIED EF_CUDA_64BIT_ADDRESS EF_CUDA_ACCELERATORS EF_CUDA_SM90 EF_CUDA_VIRTUAL_SM(EF_CUDA_SM90)"
	.elftype	@"ET_EXEC"


//--------------------- .nv.info                  --------------------------
	.section	.nv.info,"",@"SHT_CUDA_INFO"
	.align	4


	//----- nvinfo : EIATTR_REGCOUNT
	.align		4
        /*0000*/ 	.byte	0x04, 0x2f
        /*0002*/ 	.short	(.L_1 - .L_0)
	.align		4
.L_0:
        /*0004*/ 	.word	index@(triton_poi_fused__weight_norm_interface_5)
        /*0008*/ 	.word	0x00000016


	//----- nvinfo : EIATTR_MIN_STACK_SIZE
	.align		4
.L_1:
        /*000c*/ 	.byte	0x04, 0x12
        /*000e*/ 	.short	(.L_3 - .L_2)
	.align		4
.L_2:
        /*0010*/ 	.word	index@(triton_poi_fused__weight_norm_interface_5)
        /*0014*/ 	.word	0x00000000


	//----- nvinfo : EIATTR_FRAME_SIZE
	.align		4
.L_3:
        /*0018*/ 	.byte	0x04, 0x11
        /*001a*/ 	.short	(.L_5 - .L_4)
	.align		4
.L_4:
        /*001c*/ 	.word	index@(triton_poi_fused__weight_norm_interface_5)
        /*0020*/ 	.word	0x00000000


	//----- nvinfo : EIATTR_MIN_STACK_SIZE
	.align		4
.L_5:
        /*0024*/ 	.byte	0x04, 0x12
        /*0026*/ 	.short	(.L_7 - .L_6)
	.align		4
.L_6:
        /*0028*/ 	.word	index@(triton_poi_fused__weight_norm_interface_5)
        /*002c*/ 	.word	0x00000000
.L_7:


//--------------------- .nv.info.triton_poi_fused__weight_norm_interface_5 --------------------------
	.section	.nv.info.triton_poi_fused__weight_norm_interface_5,"",@"SHT_CUDA_INFO"
	.sectionflags	@""
	.align	4


	//----- nvinfo : EIATTR_CUDA_API_VERSION
	.align		4
        /*0000*/ 	.byte	0x04, 0x37
        /*0002*/ 	.short	(.L_9 - .L_8)
.L_8:
        /*0004*/ 	.word	0x0000007c


	//----- nvinfo : EIATTR_KPARAM_INFO
	.align		4
.L_9:
        /*0008*/ 	.byte	0x04, 0x17
        /*000a*/ 	.short	(.L_11 - .L_10)
.L_10:
        /*000c*/ 	.word	0x00000000
        /*0010*/ 	.short	0x0004
        /*0012*/ 	.short	0x0020
        /*0014*/ 	.byte	0x00, 0xf0, 0x11, 0x00


	//----- nvinfo : EIATTR_KPARAM_INFO
	.align		4
.L_11:
        /*0018*/ 	.byte	0x04, 0x17
        /*001a*/ 	.short	(.L_13 - .L_12)
.L_12:
        /*001c*/ 	.word	0x00000000
        /*0020*/ 	.short	0x0003
        /*0022*/ 	.short	0x0018
        /*0024*/ 	.byte	0x00, 0xf4, 0x21, 0x00


	//----- nvinfo : EIATTR_KPARAM_INFO
	.align		4
.L_13:
        /*0028*/ 	.byte	0x04, 0x17
        /*002a*/ 	.short	(.L_15 - .L_14)
.L_14:
        /*002c*/ 	.word	0x00000000
        /*0030*/ 	.short	0x0002
        /*0032*/ 	.short	0x0010
        /*0034*/ 	.byte	0x00, 0xf4, 0x21, 0x00


	//----- nvinfo : EIATTR_KPARAM_INFO
	.align		4
.L_15:
        /*0038*/ 	.byte	0x04, 0x17
        /*003a*/ 	.short	(.L_17 - .L_16)
.L_16:
        /*003c*/ 	.word	0x00000000
        /*0040*/ 	.short	0x0001
        /*0042*/ 	.short	0x0008
        /*0044*/ 	.byte	0x00, 0xf4, 0x21, 0x00


	//----- nvinfo : EIATTR_KPARAM_INFO
	.align		4
.L_17:
        /*0048*/ 	.byte	0x04, 0x17
        /*004a*/ 	.short	(.L_19 - .L_18)
.L_18:
        /*004c*/ 	.word	0x00000000
        /*0050*/ 	.short	0x0000
        /*0052*/ 	.short	0x0000
        /*0054*/ 	.byte	0x00, 0xf4, 0x21, 0x00


	//----- nvinfo : EIATTR_SPARSE_MMA_MASK
	.align		4
.L_19:
        /*0058*/ 	.byte	0x03, 0x50
        /*005a*/ 	.short	0x0000


	//----- nvinfo : EIATTR_MAXREG_COUNT
	.align		4
        /*005c*/ 	.byte	0x03, 0x1b
        /*005e*/ 	.short	0x00ff


	//----- nvinfo : EIATTR_EXIT_INSTR_OFFSETS
	.align		4
        /*0060*/ 	.byte	0x04, 0x1c
        /*0062*/ 	.short	(.L_21 - .L_20)


	//   ....[0]....
.L_20:
        /*0064*/ 	.word	0x00000320


	//   ....[1]....
        /*0068*/ 	.word	0x00000340


	//----- nvinfo : EIATTR_REQNTID
	.align		4
.L_21:
        /*006c*/ 	.byte	0x04, 0x10
        /*006e*/ 	.short	(.L_23 - .L_22)
.L_22:
        /*0070*/ 	.word	0x00000080
        /*0074*/ 	.word	0x00000001
        /*0078*/ 	.word	0x00000001


	//----- nvinfo : EIATTR_CBANK_PARAM_SIZE
	.align		4
.L_23:
        /*007c*/ 	.byte	0x03, 0x19
        /*007e*/ 	.short	0x0024


	//----- nvinfo : EIATTR_PARAM_CBANK
	.align		4
        /*0080*/ 	.byte	0x04, 0x0a
        /*0082*/ 	.short	(.L_25 - .L_24)
	.align		4
.L_24:
        /*0084*/ 	.word	index@(.nv.constant0.triton_poi_fused__weight_norm_interface_5)
        /*0088*/ 	.short	0x0210
        /*008a*/ 	.short	0x0024


	//----- nvinfo : EIATTR_SW_WAR
	.align		4
.L_25:
        /*008c*/ 	.byte	0x04, 0x36
        /*008e*/ 	.short	(.L_27 - .L_26)
.L_26:
        /*0090*/ 	.word	0x00000008
.L_27:


//--------------------- .nv.callgraph             --------------------------
	.section	.nv.callgraph,"",@"SHT_CUDA_CALLGRAPH"
	.align	4
	.sectionentsize	8
	.align		4
        /*0000*/ 	.word	0x00000000
	.align		4
        /*0004*/ 	.word	0xffffffff
	.align		4
        /*0008*/ 	.word	0x00000000
	.align		4
        /*000c*/ 	.word	0xfffffffe
	.align		4
        /*0010*/ 	.word	0x00000000
	.align		4
        /*0014*/ 	.word	0xfffffffd
	.align		4
        /*0018*/ 	.word	0x00000000
	.align		4
        /*001c*/ 	.word	0xfffffffc


//--------------------- .text.triton_poi_fused__weight_norm_interface_5 --------------------------
	.section	.text.triton_poi_fused__weight_norm_interface_5,"ax",@progbits
	.align	128
        .global         triton_poi_fused__weight_norm_interface_5
        .type           triton_poi_fused__weight_norm_interface_5,@function
        .size           triton_poi_fused__weight_norm_interface_5,(.L_x_1 - triton_poi_fused__weight_norm_interface_5)
        .other          triton_poi_fused__weight_norm_interface_5,@"STO_CUDA_ENTRY STV_DEFAULT"
triton_poi_fused__weight_norm_interface_5:
.text.triton_poi_fused__weight_norm_interface_5:
[----:B------:R-:W0:Y:S02]  /*0000*/  LDC R1, c[0x0][0x28] ;  /* 0x00000a00ff017b82 */ /* 0x000e240000000800 */
[----:B------:R-:W1:Y:S01]  /*0010*/  S2R R0, SR_TID.X ;  /* 0x0000000000007919 */ /* 0x000e620000002100 */
[----:B------:R-:W2:Y:S01]  /*0020*/  LDC.64 R8, c[0x0][0x220] ;  /* 0x00008800ff087b82 */ /* 0x000ea20000000a00 */
[----:B------:R-:W-:Y:S01]  /*0030*/  CS2R R14, SRZ ;  /* 0x00000000000e7805 */ /* 0x000fe2000001ff00 */
[----:B------:R-:W-:Y:S01]  /*0040*/  ULDC.64 UR4, c[0x0][0x208] ;  /* 0x0000820000047ab9 */ /* 0x000fe20000000a00 */
[----:B------:R-:W3:Y:S05]  /*0050*/  S2R R3, SR_CTAID.X ;  /* 0x0000000000037919 */ /* 0x000eea0000002500 */
[----:B------:R-:W4:Y:S08]  /*0060*/  LDC.64 R6, c[0x0][0x218] ;  /* 0x00008600ff067b82 */ /* 0x000f300000000a00 */
[----:B------:R-:W5:Y:S01]  /*0070*/  LDC.64 R10, c[0x0][0x210] ;  /* 0x00008400ff0a7b82 */ /* 0x000f620000000a00 */
[----:B-1----:R-:W-:-:S04]  /*0080*/  SHF.L.U32 R0, R0, 0x1, RZ ;  /* 0x0000000100007819 */ /* 0x002fc800000006ff */
[----:B------:R-:W-:-:S04]  /*0090*/  LOP3.LUT R0, R0, 0xfe, RZ, 0xc0, !PT ;  /* 0x000000fe00007812 */ /* 0x000fc800078ec0ff */
[----:B---3--:R-:W-:-:S04]  /*00a0*/  LEA R0, R3, R0, 0x8 ;  /* 0x0000000003007211 */ /* 0x008fc800078e40ff */
[----:B------:R-:W-:Y:S01]  /*00b0*/  IADD3 R2, R0, 0x1, RZ ;  /* 0x0000000100027810 */ /* 0x000fe20007ffe0ff */
[C---:B------:R-:W-:Y:S01]  /*00c0*/  IMAD.HI R3, R0.reuse, 0x55555556, RZ ;  /* 0x5555555600037827 */ /* 0x040fe200078e02ff */
[----:B------:R-:W-:-:S03]  /*00d0*/  ISETP.GE.AND P4, PT, R0, 0xc0, PT ;  /* 0x000000c00000780c */ /* 0x000fc60003f86270 */
[----:B------:R-:W-:Y:S01]  /*00e0*/  IMAD.HI R4, R2, 0x55555556, RZ ;  /* 0x5555555602047827 */ /* 0x000fe200078e02ff */
[----:B------:R-:W-:-:S04]  /*00f0*/  LEA.HI R5, R3, R3, RZ, 0x1 ;  /* 0x0000000303057211 */ /* 0x000fc800078f08ff */
[----:B------:R-:W-:Y:S01]  /*0100*/  LEA.HI R13, R4, R4, RZ, 0x1 ;  /* 0x00000004040d7211 */ /* 0x000fe200078f08ff */
[----:B--2---:R-:W-:-:S04]  /*0110*/  IMAD.WIDE R2, R5, 0x4, R8 ;  /* 0x0000000405027825 */ /* 0x004fc800078e0208 */
[----:B------:R-:W-:Y:S01]  /*0120*/  IMAD.WIDE R8, R13, 0x4, R8 ;  /* 0x000000040d087825 */ /* 0x000fe200078e0208 */
[----:B------:R5:W2:Y:S04]  /*0130*/  @!P4 LDG.E.EL R15, desc[UR4][R2.64] ;  /* 0x00000004020fc981 */ /* 0x000aa8000c2e1900 */
[----:B------:R-:W3:Y:S01]  /*0140*/  @!P4 LDG.E.EL R14, desc[UR4][R8.64] ;  /* 0x00000004080ec981 */ /* 0x000ee2000c2e1900 */
[----:B------:R-:W-:Y:S01]  /*0150*/  HFMA2.MMA R19, -RZ, RZ, 0, 0 ;  /* 0x00000000ff137435 */ /* 0x000fe200000001ff */
[----:B----4-:R-:W-:Y:S01]  /*0160*/  IMAD.WIDE R4, R5, 0x4, R6 ;  /* 0x0000000405047825 */ /* 0x010fe200078e0206 */
[----:B------:R-:W-:-:S03]  /*0170*/  MOV R17, RZ ;  /* 0x000000ff00117202 */ /* 0x000fc60000000f00 */
[----:B------:R-:W-:-:S05]  /*0180*/  IMAD.WIDE R6, R13, 0x4, R6 ;  /* 0x000000040d067825 */ /* 0x000fca00078e0206 */
[----:B------:R1:W4:Y:S04]  /*0190*/  @!P4 LDG.E.EL R19, desc[UR4][R4.64] ;  /* 0x000000040413c981 */ /* 0x000328000c2e1900 */
[----:B------:R-:W4:Y:S01]  /*01a0*/  @!P4 LDG.E.EL R17, desc[UR4][R6.64] ;  /* 0x000000040611c981 */ /* 0x000f22000c2e1900 */
[----:B------:R-:W-:Y:S01]  /*01b0*/  CS2R R12, SRZ ;  /* 0x00000000000c7805 */ /* 0x000fe2000001ff00 */
[----:B-----5:R-:W-:Y:S01]  /*01c0*/  IMAD.WIDE R2, R0, 0x4, R10 ;  /* 0x0000000400027825 */ /* 0x020fe200078e020a */
[----:B-1----:R-:W1:Y:S04]  /*01d0*/  LDC.64 R4, c[0x0][0x228] ;  /* 0x00008a00ff047b82 */ /* 0x002e680000000a00 */
[----:B------:R5:W5:Y:S01]  /*01e0*/  @!P4 LDG.E.64 R12, desc[UR4][R2.64] ;  /* 0x00000004020cc981 */ /* 0x000b62000c1e1b00 */
[----:B--2---:R-:W-:-:S02]  /*01f0*/  FSETP.GT.AND P0, PT, |R15|, 8.50705917302346158658e+37, PT ;  /* 0x7e8000000f00780b */ /* 0x004fc40003f04200 */
[----:B------:R-:W-:Y:S02]  /*0200*/  FSETP.GEU.AND P2, PT, |R15|, 1.175494350822287508e-38, PT ;  /* 0x008000000f00780b */ /* 0x000fe40003f4e200 */
[C---:B---3--:R-:W-:Y:S02]  /*0210*/  FSETP.GT.AND P1, PT, |R14|.reuse, 8.50705917302346158658e+37, PT ;  /* 0x7e8000000e00780b */ /* 0x048fe40003f24200 */
[----:B------:R-:W-:-:S07]  /*0220*/  FSETP.GEU.AND P3, PT, |R14|, 1.175494350822287508e-38, PT ;  /* 0x008000000e00780b */ /* 0x000fce0003f6e200 */
[----:B------:R-:W-:Y:S01]  /*0230*/  @P0 FMUL R15, R15, 0.25 ;  /* 0x3e8000000f0f0820 */ /* 0x000fe20000400000 */
[----:B----4-:R-:W-:-:S03]  /*0240*/  @P0 FMUL R19, R19, 0.25 ;  /* 0x3e80000013130820 */ /* 0x010fc60000400000 */
[----:B------:R-:W-:Y:S01]  /*0250*/  @P1 FMUL R14, R14, 0.25 ;  /* 0x3e8000000e0e1820 */ /* 0x000fe20000400000 */
[----:B------:R-:W-:Y:S01]  /*0260*/  @!P2 FMUL R15, R15, 16777216 ;  /* 0x4b8000000f0fa820 */ /* 0x000fe20000400000 */
[----:B------:R-:W-:Y:S01]  /*0270*/  @P1 FMUL R17, R17, 0.25 ;  /* 0x3e80000011111820 */ /* 0x000fe20000400000 */
[----:B------:R-:W-:Y:S01]  /*0280*/  @!P2 FMUL R19, R19, 16777216 ;  /* 0x4b8000001313a820 */ /* 0x000fe20000400000 */
[----:B------:R-:W-:Y:S01]  /*0290*/  @!P3 FMUL R14, R14, 16777216 ;  /* 0x4b8000000e0eb820 */ /* 0x000fe20000400000 */
[----:B------:R-:W2:Y:S01]  /*02a0*/  MUFU.RCP R6, R15 ;  /* 0x0000000f00067308 */ /* 0x000ea20000001000 */
[----:B------:R-:W-:-:S07]  /*02b0*/  @!P3 FMUL R17, R17, 16777216 ;  /* 0x4b8000001111b820 */ /* 0x000fce0000400000 */
[----:B-----5:R-:W3:Y:S01]  /*02c0*/  MUFU.RCP R2, R14 ;  /* 0x0000000e00027308 */ /* 0x020ee20000001000 */
[----:B--2---:R-:W-:-:S04]  /*02d0*/  FMUL R7, R6, R19 ;  /* 0x0000001306077220 */ /* 0x004fc80000400000 */
[----:B------:R-:W-:Y:S01]  /*02e0*/  FMUL R12, R7, R12 ;  /* 0x0000000c070c7220 */ /* 0x000fe20000400000 */
[----:B---3--:R-:W-:Y:S01]  /*02f0*/  FMUL R6, R2, R17 ;  /* 0x0000001102067220 */ /* 0x008fe20000400000 */
[----:B-1----:R-:W-:-:S04]  /*0300*/  IMAD.WIDE R2, R0, 0x4, R4 ;  /* 0x0000000400027825 */ /* 0x002fc800078e0204 */
[----:B------:R-:W-:Y:S01]  /*0310*/  FMUL R13, R6, R13 ;  /* 0x0000000d060d7220 */ /* 0x000fe20000400000 */
[----:B------:R-:W-:Y:S06]  /*0320*/  @P4 EXIT ;  /* 0x000000000000494d */ /* 0x000fec0003800000 */
[----:B------:R-:W-:Y:S01]  /*0330*/  STG.E.64 desc[UR4][R2.64], R12 ;  /* 0x0000000c02007986 */ /* 0x000fe2000c101b04 */
[----:B------:R-:W-:Y:S05]  /*0340*/  EXIT ;  /* 0x000000000000794d */ /* 0x000fea0003800000 */
.L_x_0:
[----:B------:R-:W-:-:S00]  /*0350*/  BRA `(.L_x_0) ;  /* 0xfffffffc00fc7947 */ /* 0x000fc0000383ffff */
[----:B------:R-:W-:-:S00]  /*0360*/  NOP ;  /* 0x0000000000007918 */ /* 0x000fc00000000000 */
        /* <DEDUP_REMOVED lines=9> */
.L_x_1:


//--------------------- .nv.constant0.triton_poi_fused__weight_norm_interface_5 --------------------------
	.section	.nv.constant0.triton_poi_fused__weight_norm_interface_5,"a",@progbits
	.sectionflags	@""
	.align	4
.nv.constant0.triton_poi_fused__weight_norm_interface_5:
	.zero		564
